	.headerflags	@"EF_CUDA_TEXMODE_UNIFIED EF_CUDA_64BIT_ADDRESS EF_CUDA_ACCELERATORS EF_CUDA_SM90 EF_CUDA_VIRTUAL_SM(EF_CUDA_SM90)"
	.elftype	@"ET_EXEC"


//--------------------- .nv.info                  --------------------------
	.section	.nv.info,"",@"SHT_CUDA_INFO"
	.align	4


	//----- nvinfo : EIATTR_REGCOUNT
	.align		4
        /*0000*/ 	.byte	0x04, 0x2f
        /*0002*/ 	.short	(.L_1 - .L_0)
	.align		4
.L_0:
        /*0004*/ 	.word	index@(triton_per_fused__softmax_8)
        /*0008*/ 	.word	0x0000000e


	//----- nvinfo : EIATTR_MIN_STACK_SIZE
	.align		4
.L_1:
        /*000c*/ 	.byte	0x04, 0x12
        /*000e*/ 	.short	(.L_3 - .L_2)
	.align		4
.L_2:
        /*0010*/ 	.word	index@(triton_per_fused__softmax_8)
        /*0014*/ 	.word	0x00000000


	//----- nvinfo : EIATTR_FRAME_SIZE
	.align		4
.L_3:
        /*0018*/ 	.byte	0x04, 0x11
        /*001a*/ 	.short	(.L_5 - .L_4)
	.align		4
.L_4:
        /*001c*/ 	.word	index@(triton_per_fused__softmax_8)
        /*0020*/ 	.word	0x00000000


	//----- nvinfo : EIATTR_MIN_STACK_SIZE
	.align		4
.L_5:
        /*0024*/ 	.byte	0x04, 0x12
        /*0026*/ 	.short	(.L_7 - .L_6)
	.align		4
.L_6:
        /*0028*/ 	.word	index@(triton_per_fused__softmax_8)
        /*002c*/ 	.word	0x00000000
.L_7:


//--------------------- .nv.info.triton_per_fused__softmax_8 --------------------------
	.section	.nv.info.triton_per_fused__softmax_8,"",@"SHT_CUDA_INFO"
	.sectionflags	@""
	.align	4


	//----- nvinfo : EIATTR_CUDA_API_VERSION
	.align		4
        /*0000*/ 	.byte	0x04, 0x37
        /*0002*/ 	.short	(.L_9 - .L_8)
.L_8:
        /*0004*/ 	.word	0x0000007c


	//----- nvinfo : EIATTR_KPARAM_INFO
	.align		4
.L_9:
        /*0008*/ 	.byte	0x04, 0x17
        /*000a*/ 	.short	(.L_11 - .L_10)
.L_10:
        /*000c*/ 	.word	0x00000000
        /*0010*/ 	.short	0x0002
        /*0012*/ 	.short	0x000c
        /*0014*/ 	.byte	0x00, 0xf0, 0x11, 0x00


	//----- nvinfo : EIATTR_KPARAM_INFO
	.align		4
.L_11:
        /*0018*/ 	.byte	0x04, 0x17
        /*001a*/ 	.short	(.L_13 - .L_12)
.L_12:
        /*001c*/ 	.word	0x00000000
        /*0020*/ 	.short	0x0001
        /*0022*/ 	.short	0x0008
        /*0024*/ 	.byte	0x00, 0xf0, 0x11, 0x00


	//----- nvinfo : EIATTR_KPARAM_INFO
	.align		4
.L_13:
        /*0028*/ 	.byte	0x04, 0x17
        /*002a*/ 	.short	(.L_15 - .L_14)
.L_14:
        /*002c*/ 	.word	0x00000000
        /*0030*/ 	.short	0x0000
        /*0032*/ 	.short	0x0000
        /*0034*/ 	.byte	0x00, 0xf4, 0x21, 0x00


	//----- nvinfo : EIATTR_SPARSE_MMA_MASK
	.align		4
.L_15:
        /*0038*/ 	.byte	0x03, 0x50
        /*003a*/ 	.short	0x0000


	//----- nvinfo : EIATTR_MAXREG_COUNT
	.align		4
        /*003c*/ 	.byte	0x03, 0x1b
        /*003e*/ 	.short	0x00ff


	//----- nvinfo : EIATTR_COOP_GROUP_MASK_REGIDS
	.align		4
        /*0040*/ 	.byte	0x04, 0x29
        /*0042*/ 	.short	(.L_17 - .L_16)


	//   ....[0]....
.L_16:
        /*0044*/ 	.word	0xffffffff


	//   ....[1]....
        /*0048*/ 	.word	0xffffffff


	//   ....[2]....
        /*004c*/ 	.word	0xffffffff


	//   ....[3]....
        /*0050*/ 	.word	0xffffffff


	//   ....[4]....
        /*0054*/ 	.word	0xffffffff


	//   ....[5]....
        /*0058*/ 	.word	0xffffffff


	//----- nvinfo : EIATTR_COOP_GROUP_INSTR_OFFSETS
	.align		4
.L_17:
        /*005c*/ 	.byte	0x04, 0x28
        /*005e*/ 	.short	(.L_19 - .L_18)


	//   ....[0]....
.L_18:
        /*0060*/ 	.word	0x000001a0


	//   ....[1]....
        /*0064*/ 	.word	0x000001e0


	//   ....[2]....
        /*0068*/ 	.word	0x00000220


	//   ....[3]....
        /*006c*/ 	.word	0x00000330


	//   ....[4]....
        /*0070*/ 	.word	0x00000350


	//   ....[5]....
        /*0074*/ 	.word	0x00000370


	//----- nvinfo : EIATTR_EXIT_INSTR_OFFSETS
	.align		4
.L_19:
        /*0078*/ 	.byte	0x04, 0x1c
        /*007a*/ 	.short	(.L_21 - .L_20)


	//   ....[0]....
.L_20:
        /*007c*/ 	.word	0x00000440


	//   ....[1]....
        /*0080*/ 	.word	0x00000460


	//----- nvinfo : EIATTR_REQNTID
	.align		4
.L_21:
        /*0084*/ 	.byte	0x04, 0x10
        /*0086*/ 	.short	(.L_23 - .L_22)
.L_22:
        /*0088*/ 	.word	0x00000040
        /*008c*/ 	.word	0x00000001
        /*0090*/ 	.word	0x00000001


	//----- nvinfo : EIATTR_CRS_STACK_SIZE
	.align		4
.L_23:
        /*0094*/ 	.byte	0x04, 0x1e
        /*0096*/ 	.short	(.L_25 - .L_24)
.L_24:
        /*0098*/ 	.word	0x00000000


	//----- nvinfo : EIATTR_CBANK_PARAM_SIZE
	.align		4
.L_25:
        /*009c*/ 	.byte	0x03, 0x19
        /*009e*/ 	.short	0x0010


	//----- nvinfo : EIATTR_PARAM_CBANK
	.align		4
        /*00a0*/ 	.byte	0x04, 0x0a
        /*00a2*/ 	.short	(.L_27 - .L_26)
	.align		4
.L_26:
        /*00a4*/ 	.word	index@(.nv.constant0.triton_per_fused__softmax_8)
        /*00a8*/ 	.short	0x0210
        /*00aa*/ 	.short	0x0010


	//----- nvinfo : EIATTR_SW_WAR
	.align		4
.L_27:
        /*00ac*/ 	.byte	0x04, 0x36
        /*00ae*/ 	.short	(.L_29 - .L_28)
.L_28:
        /*00b0*/ 	.word	0x00000008
.L_29:


//--------------------- .nv.callgraph             --------------------------
	.section	.nv.callgraph,"",@"SHT_CUDA_CALLGRAPH"
	.align	4
	.sectionentsize	8
	.align		4
        /*0000*/ 	.word	0x00000000
	.align		4
        /*0004*/ 	.word	0xffffffff
	.align		4
        /*0008*/ 	.word	0x00000000
	.align		4
        /*000c*/ 	.word	0xfffffffe
	.align		4
        /*0010*/ 	.word	0x00000000
	.align		4
        /*0014*/ 	.word	0xfffffffd
	.align		4
        /*0018*/ 	.word	0x00000000
	.align		4
        /*001c*/ 	.word	0xfffffffc


//--------------------- .text.triton_per_fused__softmax_8 --------------------------
	.section	.text.triton_per_fused__softmax_8,"ax",@progbits
	.align	128
        .global         triton_per_fused__softmax_8
        .type           triton_per_fused__softmax_8,@function
        .size           triton_per_fused__softmax_8,(.L_x_2 - triton_per_fused__softmax_8)
        .other          triton_per_fused__softmax_8,@"STO_CUDA_ENTRY STV_DEFAULT"
triton_per_fused__softmax_8:
.text.triton_per_fused__softmax_8:
[----:B------:R-:W0:Y:S02]  /*0000*/  LDC R1, c[0x0][0x28] ;  /* 0x00000a00ff017b82 */ /* 0x000e240000000800 */
[----:B------:R-:W1:Y:S01]  /*0010*/  S2R R4, SR_TID.X ;  /* 0x0000000000047919 */ /* 0x000e620000002100 */
[----:B------:R-:W2:Y:S08]  /*0020*/  S2UR UR4, SR_CTAID.X ;  /* 0x00000000000479c3 */ /* 0x000eb00000002500 */
[----:B------:R-:W3:Y:S01]  /*0030*/  LDC.64 R2, c[0x0][0x210] ;  /* 0x00008400ff027b82 */ /* 0x000ee20000000a00 */
[----:B--2---:R-:W-:Y:S01]  /*0040*/  USHF.L.U32 UR4, UR4, 0x3, URZ ;  /* 0x0000000304047899 */ /* 0x004fe2000800063f */
[----:B-1----:R-:W-:Y:S01]  /*0050*/  SHF.R.U32.HI R0, RZ, 0x3, R4 ;  /* 0x00000003ff007819 */ /* 0x002fe20000011604 */
[----:B------:R-:W-:-:S03]  /*0060*/  IMAD.SHL.U32 R4, R4, 0x2, RZ ;  /* 0x0000000204047824 */ /* 0x000fc600078e00ff */
[----:B------:R-:W-:Y:S02]  /*0070*/  SGXT.U32 R0, R0, 0x3 ;  /* 0x000000030000781a */ /* 0x000fe40000000000 */
[----:B------:R-:W-:Y:S02]  /*0080*/  LOP3.LUT R5, R4, 0xe, RZ, 0xc0, !PT ;  /* 0x0000000e04057812 */ /* 0x000fe400078ec0ff */
[----:B------:R-:W-:Y:S01]  /*0090*/  LOP3.LUT R0, R0, UR4, RZ, 0xfc, !PT ;  /* 0x0000000400007c12 */ /* 0x000fe2000f8efcff */
[----:B------:R-:W-:-:S03]  /*00a0*/  ULDC.64 UR4, c[0x0][0x208] ;  /* 0x0000820000047ab9 */ /* 0x000fc60000000a00 */
[C---:B------:R-:W-:Y:S01]  /*00b0*/  ISETP.GE.AND P0, PT, R0.reuse, 0x100, PT ;  /* 0x000001000000780c */ /* 0x040fe20003f06270 */
[----:B------:R-:W-:-:S04]  /*00c0*/  IMAD R5, R0, 0x10, R5 ;  /* 0x0000001000057824 */ /* 0x000fc800078e0205 */
[----:B---3--:R-:W-:Y:S01]  /*00d0*/  IMAD.WIDE R2, R5, 0x4, R2 ;  /* 0x0000000405027825 */ /* 0x008fe200078e0202 */
[----:B------:R-:W-:-:S07]  /*00e0*/  CS2R R4, SRZ ;  /* 0x0000000000047805 */ /* 0x000fce000001ff00 */
[----:B------:R-:W-:Y:S05]  /*00f0*/  @P0 BRA `(.L_x_0) ;  /* 0x0000000000040947 */ /* 0x000fea0003800000 */
[----:B------:R1:W5:Y:S02]  /*0100*/  LDG.E.64 R4, desc[UR4][R2.64] ;  /* 0x0000000402047981 */ /* 0x000364000c1e1b00 */
.L_x_0:
[----:B-----5:R-:W-:Y:S02]  /*0110*/  SEL R5, R5, RZ, !P0 ;  /* 0x000000ff05057207 */ /* 0x020fe40004000000 */
[----:B------:R-:W-:Y:S02]  /*0120*/  SEL R4, R4, RZ, !P0 ;  /* 0x000000ff04047207 */ /* 0x000fe40004000000 */
[----:B------:R-:W-:Y:S02]  /*0130*/  FSEL R7, R5, -INF , !P0 ;  /* 0xff80000005077808 */ /* 0x000fe40004000000 */
[----:B------:R-:W-:-:S04]  /*0140*/  FSEL R0, R4, -INF , !P0 ;  /* 0xff80000004007808 */ /* 0x000fc80004000000 */
[C---:B------:R-:W-:Y:S02]  /*0150*/  FSETP.GT.AND P1, PT, R0.reuse, R7, PT ;  /* 0x000000070000720b */ /* 0x040fe40003f24000 */
[----:B------:R-:W-:-:S11]  /*0160*/  FSETP.NAN.AND P2, PT, R0, R0, PT ;  /* 0x000000000000720b */ /* 0x000fd60003f48000 */
[----:B------:R-:W-:-:S04]  /*0170*/  @!P1 FSEL R0, R0, R7, P2 ;  /* 0x0000000700009208 */ /* 0x000fc80001000000 */
[C---:B------:R-:W-:Y:S01]  /*0180*/  FSETP.NAN.AND P2, PT, R0.reuse, R0, PT ;  /* 0x000000000000720b */ /* 0x040fe20003f48000 */
[----:B------:R-:W-:Y:S05]  /*0190*/  WARPSYNC.ALL ;  /* 0x0000000000007948 */ /* 0x000fea0003800000 */
[----:B------:R-:W2:Y:S02]  /*01a0*/  SHFL.BFLY PT, R7, R0, 0x4, 0x1f ;  /* 0x0c801f0000077f89 */ /* 0x000ea400000e0000 */
[----:B--2---:R-:W-:-:S13]  /*01b0*/  FSETP.GT.AND P1, PT, R0, R7, PT ;  /* 0x000000070000720b */ /* 0x004fda0003f24000 */
[----:B------:R-:W-:-:S04]  /*01c0*/  @!P1 FSEL R0, R0, R7, P2 ;  /* 0x0000000700009208 */ /* 0x000fc80001000000 */
[C---:B------:R-:W-:Y:S01]  /*01d0*/  FSETP.NAN.AND P2, PT, R0.reuse, R0, PT ;  /* 0x000000000000720b */ /* 0x040fe20003f48000 */
[----:B------:R-:W2:Y:S02]  /*01e0*/  SHFL.BFLY PT, R7, R0, 0x2, 0x1f ;  /* 0x0c401f0000077f89 */ /* 0x000ea400000e0000 */
[----:B--2---:R-:W-:-:S13]  /*01f0*/  FSETP.GT.AND P1, PT, R0, R7, PT ;  /* 0x000000070000720b */ /* 0x004fda0003f24000 */
[----:B------:R-:W-:-:S04]  /*0200*/  @!P1 FSEL R0, R0, R7, P2 ;  /* 0x0000000700009208 */ /* 0x000fc80001000000 */
[C---:B------:R-:W-:Y:S01]  /*0210*/  FSETP.NAN.AND P2, PT, R0.reuse, R0, PT ;  /* 0x000000000000720b */ /* 0x040fe20003f48000 */
[----:B------:R-:W2:Y:S02]  /*0220*/  SHFL.BFLY PT, R7, R0, 0x1, 0x1f ;  /* 0x0c201f0000077f89 */ /* 0x000ea400000e0000 */
[----:B--2---:R-:W-:-:S13]  /*0230*/  FSETP.GT.AND P1, PT, R0, R7, PT ;  /* 0x000000070000720b */ /* 0x004fda0003f24000 */
[----:B------:R-:W-:-:S05]  /*0240*/  @!P1 FSEL R0, R0, R7, P2 ;  /* 0x0000000700009208 */ /* 0x000fca0001000000 */
[--C-:B------:R-:W-:Y:S01]  /*0250*/  FADD R4, R4, -R0.reuse ;  /* 0x8000000004047221 */ /* 0x100fe20000000000 */
[----:B------:R-:W-:-:S03]  /*0260*/  FADD R5, R5, -R0 ;  /* 0x8000000005057221 */ /* 0x000fc60000000000 */
[----:B------:R-:W-:Y:S01]  /*0270*/  FMUL R4, R4, 1.4426950216293334961 ;  /* 0x3fb8aa3b04047820 */ /* 0x000fe20000400000 */
[----:B------:R-:W-:-:S04]  /*0280*/  FMUL R5, R5, 1.4426950216293334961 ;  /* 0x3fb8aa3b05057820 */ /* 0x000fc80000400000 */
[----:B------:R-:W-:Y:S02]  /*0290*/  FSETP.GEU.AND P1, PT, R4, -126, PT ;  /* 0xc2fc00000400780b */ /* 0x000fe40003f2e000 */
[----:B------:R-:W-:-:S11]  /*02a0*/  FSETP.GEU.AND P2, PT, R5, -126, PT ;  /* 0xc2fc00000500780b */ /* 0x000fd60003f4e000 */
[----:B------:R-:W-:Y:S02]  /*02b0*/  @!P1 FMUL R4, R4, 0.5 ;  /* 0x3f00000004049820 */ /* 0x000fe40000400000 */
[----:B------:R-:W-:Y:S02]  /*02c0*/  @!P2 FMUL R5, R5, 0.5 ;  /* 0x3f0000000505a820 */ /* 0x000fe40000400000 */
[----:B------:R-:W2:Y:S08]  /*02d0*/  MUFU.EX2 R0, R4 ;  /* 0x0000000400007308 */ /* 0x000eb00000000800 */
[----:B------:R-:W3:Y:S01]  /*02e0*/  MUFU.EX2 R7, R5 ;  /* 0x0000000500077308 */ /* 0x000ee20000000800 */
[----:B--2---:R-:W-:Y:S01]  /*02f0*/  @!P1 FMUL R0, R0, R0 ;  /* 0x0000000000009220 */ /* 0x004fe20000400000 */
[----:B---3--:R-:W-:-:S04]  /*0300*/  @!P2 FMUL R7, R7, R7 ;  /* 0x000000070707a220 */ /* 0x008fc80000400000 */
[----:B------:R-:W-:-:S05]  /*0310*/  FADD R6, R0, R7 ;  /* 0x0000000700067221 */ /* 0x000fca0000000000 */
[----:B------:R-:W-:-:S05]  /*0320*/  FSEL R6, R6, RZ, !P0 ;  /* 0x000000ff06067208 */ /* 0x000fca0004000000 */
[----:B------:R-:W2:Y:S02]  /*0330*/  SHFL.BFLY PT, R9, R6, 0x4, 0x1f ;  /* 0x0c801f0006097f89 */ /* 0x000ea400000e0000 */
[----:B--2---:R-:W-:-:S05]  /*0340*/  FADD R9, R6, R9 ;  /* 0x0000000906097221 */ /* 0x004fca0000000000 */
[----:B------:R-:W2:Y:S02]  /*0350*/  SHFL.BFLY PT, R8, R9, 0x2, 0x1f ;  /* 0x0c401f0009087f89 */ /* 0x000ea400000e0000 */
[----:B--2---:R-:W-:-:S05]  /*0360*/  FADD R8, R9, R8 ;  /* 0x0000000809087221 */ /* 0x004fca0000000000 */
[----:B------:R-:W2:Y:S02]  /*0370*/  SHFL.BFLY PT, R11, R8, 0x1, 0x1f ;  /* 0x0c201f00080b7f89 */ /* 0x000ea400000e0000 */
[----:B--2---:R-:W-:-:S05]  /*0380*/  FADD R11, R8, R11 ;  /* 0x0000000b080b7221 */ /* 0x004fca0000000000 */
[C---:B------:R-:W-:Y:S02]  /*0390*/  FSETP.GT.AND P1, PT, |R11|.reuse, 8.50705917302346158658e+37, PT ;  /* 0x7e8000000b00780b */ /* 0x040fe40003f24200 */
[----:B------:R-:W-:-:S11]  /*03a0*/  FSETP.GEU.AND P2, PT, |R11|, 1.175494350822287508e-38, PT ;  /* 0x008000000b00780b */ /* 0x000fd60003f4e200 */
[----:B------:R-:W-:Y:S01]  /*03b0*/  @P1 FMUL R11, R11, 0.25 ;  /* 0x3e8000000b0b1820 */ /* 0x000fe20000400000 */
[----:B------:R-:W-:Y:S01]  /*03c0*/  @P1 FMUL R0, R0, 0.25 ;  /* 0x3e80000000001820 */ /* 0x000fe20000400000 */
[----:B------:R-:W-:Y:S02]  /*03d0*/  @P1 FMUL R7, R7, 0.25 ;  /* 0x3e80000007071820 */ /* 0x000fe40000400000 */
[----:B------:R-:W-:Y:S01]  /*03e0*/  @!P2 FMUL R11, R11, 16777216 ;  /* 0x4b8000000b0ba820 */ /* 0x000fe20000400000 */
[----:B------:R-:W-:Y:S01]  /*03f0*/  @!P2 FMUL R0, R0, 16777216 ;  /* 0x4b8000000000a820 */ /* 0x000fe20000400000 */
[----:B------:R-:W-:-:S04]  /*0400*/  @!P2 FMUL R7, R7, 16777216 ;  /* 0x4b8000000707a820 */ /* 0x000fc80000400000 */
[----:B------:R-:W2:Y:S02]  /*0410*/  MUFU.RCP R11, R11 ;  /* 0x0000000b000b7308 */ /* 0x000ea40000001000 */
[C---:B--2---:R-:W-:Y:S01]  /*0420*/  FMUL R6, R11.reuse, R0 ;  /* 0x000000000b067220 */ /* 0x044fe20000400000 */
[----:B------:R-:W-:Y:S01]  /*0430*/  FMUL R7, R11, R7 ;  /* 0x000000070b077220 */ /* 0x000fe20000400000 */
[----:B------:R-:W-:Y:S06]  /*0440*/  @P0 EXIT ;  /* 0x000000000000094d */ /* 0x000fec0003800000 */
[----:B------:R-:W-:Y:S01]  /*0450*/  STG.E.64 desc[UR4][R2.64], R6 ;  /* 0x0000000602007986 */ /* 0x000fe2000c101b04 */
[----:B------:R-:W-:Y:S05]  /*0460*/  EXIT ;  /* 0x000000000000794d */ /* 0x000fea0003800000 */
.L_x_1:
[----:B------:R-:W-:-:S00]  /*0470*/  BRA `(.L_x_1) ;  /* 0xfffffffc00fc7947 */ /* 0x000fc0000383ffff */
[----:B------:R-:W-:-:S00]  /*0480*/  NOP ;  /* 0x0000000000007918 */ /* 0x000fc00000000000 */
[----:B------:R-:W-:-:S00]  /*0490*/  NOP ;  /* 0x0000000000007918 */ /* 0x000fc00000000000 */
[----:B------:R-:W-:-:S00]  /*04a0*/  NOP ;  /* 0x0000000000007918 */ /* 0x000fc00000000000 */
[----:B------:R-:W-:-:S00]  /*04b0*/  NOP ;  /* 0x0000000000007918 */ /* 0x000fc00000000000 */
[----:B------:R-:W-:-:S00]  /*04c0*/  NOP ;  /* 0x0000000000007918 */ /* 0x000fc00000000000 */
[----:B------:R-:W-:-:S00]  /*04d0*/  NOP ;  /* 0x0000000000007918 */ /* 0x000fc00000000000 */
[----:B------:R-:W-:-:S00]  /*04e0*/  NOP ;  /* 0x0000000000007918 */ /* 0x000fc00000000000 */
[----:B------:R-:W-:-:S00]  /*04f0*/  NOP ;  /* 0x0000000000007918 */ /* 0x000fc00000000000 */
.L_x_2:


//--------------------- .nv.constant0.triton_per_fused__softmax_8 --------------------------
	.section	.nv.constant0.triton_per_fused__softmax_8,"a",@progbits
	.sectionflags	@""
	.align	4
.nv.constant0.triton_per_fused__softmax_8:
	.zero		544
